//
// Generated by NVIDIA NVVM Compiler
//
// Compiler Build ID: CL-36424714
// Cuda compilation tools, release 13.0, V13.0.88
// Based on NVVM 20.0.0
//

.version 9.0
.target sm_100
.address_size 64

	// .globl	_Z13kernel_stridePiiiS_
// _ZZ13kernel_stridePiiiS_E6shared has been demoted
// _ZZ13kernel_stridePiiiS_E3bar has been demoted
// _ZZ17kernel_contiguousPiiiS_E6shared has been demoted
// _ZZ17kernel_contiguousPiiiS_E3bar has been demoted

.visible .entry _Z13kernel_stridePiiiS_(
	.param .u64 .ptr .align 1 _Z13kernel_stridePiiiS__param_0,
	.param .u32 _Z13kernel_stridePiiiS__param_1,
	.param .u32 _Z13kernel_stridePiiiS__param_2,
	.param .u64 .ptr .align 1 _Z13kernel_stridePiiiS__param_3
)
{
	.reg .pred 	%p<6>;
	.reg .b32 	%r<34>;
	.reg .b64 	%rd<24>;
	// demoted variable
	.shared .align 16 .b8 _ZZ13kernel_stridePiiiS_E6shared[4096];
	// demoted variable
	.shared .align 8 .b8 _ZZ13kernel_stridePiiiS_E3bar[8];
	ld.param.u64 	%rd6, [_Z13kernel_stridePiiiS__param_0];
	ld.param.u32 	%r6, [_Z13kernel_stridePiiiS__param_2];
	ld.param.u64 	%rd7, [_Z13kernel_stridePiiiS__param_3];
	mov.u32 	%r1, %ctaid.x;
	mov.u32 	%r2, %tid.x;
	mov.u32 	%r3, %ntid.x;
	setp.ne.s32 	%p1, %r2, 0;
	@%p1 bra 	$L__BB0_2;
	mov.u32 	%r9, _ZZ13kernel_stridePiiiS_E3bar;
	// begin inline asm
	mbarrier.init.shared.b64 [%r9], %r3;
	// end inline asm
	// begin inline asm
	fence.proxy.async.shared::cta; // 6.
	// end inline asm
	mul.lo.s32 	%r16, %r6, %r1;
	cvta.to.global.u64 	%rd11, %rd6;
	mul.wide.s32 	%rd12, %r16, 4;
	add.s64 	%rd9, %rd11, %rd12;
	mov.u32 	%r11, _ZZ13kernel_stridePiiiS_E6shared;
	mov.b32 	%r15, 4096;
	// begin inline asm
	cp.async.bulk.shared::cluster.global.mbarrier::complete_tx::bytes [%r11], [%rd9], %r15, [%r9];
	// end inline asm
	// begin inline asm
	mbarrier.arrive.expect_tx.release.cta.shared::cta.b64 %rd23, [%r9], %r15; // 8. 
	// end inline asm
	bra.uni 	$L__BB0_3;
$L__BB0_2:
	mov.u32 	%r7, _ZZ13kernel_stridePiiiS_E3bar;
	mov.b32 	%r8, 1;
	// begin inline asm
	mbarrier.arrive.shared::cta.b64                             %rd23,  [%r7], %r8;    // 2. 
	// end inline asm
$L__BB0_3:
	mov.b32 	%r33, 0;
	// begin inline asm
	mov.u64 %rd13, %globaltimer;
	// end inline asm
	mov.u32 	%r19, _ZZ13kernel_stridePiiiS_E3bar;
$L__BB0_4:
	// begin inline asm
	{
	.reg .pred p;
	mbarrier.try_wait.shared.b64 p, [%r19], %rd23;
	selp.b32 %r18, 1, 0, p;
	}
	// end inline asm
	setp.ne.s32 	%p2, %r18, 0;
	@%p2 bra 	$L__BB0_11;
	setp.gt.s32 	%p3, %r33, 15;
	@%p3 bra 	$L__BB0_7;
	add.s32 	%r33, %r33, 1;
	bra.uni 	$L__BB0_4;
$L__BB0_7:
	// begin inline asm
	mov.u64 %rd18, %globaltimer;
	// end inline asm
	sub.s64 	%rd5, %rd18, %rd13;
	setp.lt.s64 	%p4, %rd5, 4000000;
	@%p4 bra 	$L__BB0_9;
	mov.b32 	%r31, 1000000;
	// begin inline asm
	nanosleep.u32 %r31;
	// end inline asm
	bra.uni 	$L__BB0_4;
$L__BB0_9:
	setp.lt.s64 	%p5, %rd5, 40000;
	@%p5 bra 	$L__BB0_4;
	shr.s64 	%rd19, %rd5, 63;
	shr.u64 	%rd20, %rd19, 62;
	add.s64 	%rd21, %rd5, %rd20;
	shr.u64 	%rd22, %rd21, 2;
	cvt.u32.u64 	%r32, %rd22;
	// begin inline asm
	nanosleep.u32 %r32;
	// end inline asm
	bra.uni 	$L__BB0_4;
$L__BB0_11:
	shl.b32 	%r20, %r2, 4;
	mov.u32 	%r21, _ZZ13kernel_stridePiiiS_E6shared;
	add.s32 	%r22, %r21, %r20;
	ld.shared.v4.u32 	{%r23, %r24, %r25, %r26}, [%r22];
	add.s32 	%r27, %r24, %r23;
	add.s32 	%r28, %r25, %r27;
	add.s32 	%r29, %r26, %r28;
	cvta.to.global.u64 	%rd15, %rd7;
	mad.lo.s32 	%r30, %r1, %r3, %r2;
	mul.wide.s32 	%rd16, %r30, 4;
	add.s64 	%rd17, %rd15, %rd16;
	st.global.u32 	[%rd17], %r29;
	ret;

}
	// .globl	_Z17kernel_contiguousPiiiS_
.visible .entry _Z17kernel_contiguousPiiiS_(
	.param .u64 .ptr .align 1 _Z17kernel_contiguousPiiiS__param_0,
	.param .u32 _Z17kernel_contiguousPiiiS__param_1,
	.param .u32 _Z17kernel_contiguousPiiiS__param_2,
	.param .u64 .ptr .align 1 _Z17kernel_contiguousPiiiS__param_3
)
{
	.reg .pred 	%p<9>;
	.reg .b32 	%r<51>;
	.reg .b64 	%rd<27>;
	// demoted variable
	.shared .align 128 .b8 _ZZ17kernel_contiguousPiiiS_E6shared[4096];
	// demoted variable
	.shared .align 8 .b8 _ZZ17kernel_contiguousPiiiS_E3bar[8];
	ld.param.u64 	%rd8, [_Z17kernel_contiguousPiiiS__param_0];
	ld.param.u32 	%r16, [_Z17kernel_contiguousPiiiS__param_2];
	ld.param.u64 	%rd9, [_Z17kernel_contiguousPiiiS__param_3];
	mov.u32 	%r1, %ctaid.x;
	mov.u32 	%r2, %tid.x;
	mov.u32 	%r3, %ntid.x;
	mad.lo.s32 	%r4, %r1, %r3, %r2;
	setp.ne.s32 	%p1, %r2, 0;
	@%p1 bra 	$L__BB1_2;
	mov.u32 	%r17, _ZZ17kernel_contiguousPiiiS_E3bar;
	// begin inline asm
	mbarrier.init.shared.b64 [%r17], %r3;
	// end inline asm
$L__BB1_2:
	setp.lt.s32 	%p2, %r16, 1024;
	mov.b32 	%r50, 0;
	@%p2 bra 	$L__BB1_16;
	shl.b32 	%r5, %r16, 4;
	mul.lo.s32 	%r21, %r16, %r1;
	cvt.u64.u32 	%rd1, %r21;
	cvta.to.global.u64 	%rd2, %rd8;
	shl.b32 	%r22, %r4, 4;
	mov.u32 	%r23, _ZZ17kernel_contiguousPiiiS_E6shared;
	add.s32 	%r6, %r23, %r22;
	and.b32  	%r7, %r2, 31;
	shr.s32 	%r24, %r16, 31;
	shr.u32 	%r25, %r24, 22;
	add.s32 	%r26, %r16, %r25;
	shr.s32 	%r8, %r26, 10;
	mov.b32 	%r47, 0;
	mov.u32 	%r50, %r47;
$L__BB1_4:
	setp.ne.s32 	%p3, %r7, 0;
	@%p3 bra 	$L__BB1_6;
	mul.lo.s32 	%r34, %r5, %r47;
	cvt.s64.s32 	%rd13, %r34;
	add.s64 	%rd14, %rd13, %rd1;
	shl.b64 	%rd15, %rd14, 2;
	add.s64 	%rd11, %rd2, %rd15;
	mov.u32 	%r31, _ZZ17kernel_contiguousPiiiS_E3bar;
	mov.b32 	%r33, 4096;
	// begin inline asm
	cp.async.bulk.shared::cluster.global.mbarrier::complete_tx::bytes [%r23], [%rd11], %r33, [%r31];
	// end inline asm
	// begin inline asm
	mbarrier.arrive.expect_tx.release.cta.shared::cta.b64 %rd26, [%r31], %r33; // 8. 
	// end inline asm
	bra.uni 	$L__BB1_7;
$L__BB1_6:
	mov.u32 	%r27, _ZZ17kernel_contiguousPiiiS_E3bar;
	mov.b32 	%r28, 1;
	// begin inline asm
	mbarrier.arrive.shared::cta.b64                             %rd26,  [%r27], %r28;    // 2. 
	// end inline asm
$L__BB1_7:
	mov.b32 	%r49, 0;
	// begin inline asm
	mov.u64 %rd16, %globaltimer;
	// end inline asm
$L__BB1_8:
	mov.u32 	%r37, _ZZ17kernel_contiguousPiiiS_E3bar;
	// begin inline asm
	{
	.reg .pred p;
	mbarrier.try_wait.shared.b64 p, [%r37], %rd26;
	selp.b32 %r36, 1, 0, p;
	}
	// end inline asm
	setp.ne.s32 	%p4, %r36, 0;
	@%p4 bra 	$L__BB1_15;
	setp.gt.s32 	%p6, %r49, 15;
	@%p6 bra 	$L__BB1_11;
	add.s32 	%r49, %r49, 1;
	bra.uni 	$L__BB1_8;
$L__BB1_11:
	// begin inline asm
	mov.u64 %rd21, %globaltimer;
	// end inline asm
	sub.s64 	%rd7, %rd21, %rd16;
	setp.lt.s64 	%p7, %rd7, 4000000;
	@%p7 bra 	$L__BB1_13;
	mov.b32 	%r45, 1000000;
	// begin inline asm
	nanosleep.u32 %r45;
	// end inline asm
	bra.uni 	$L__BB1_8;
$L__BB1_13:
	setp.lt.s64 	%p8, %rd7, 40000;
	@%p8 bra 	$L__BB1_8;
	shr.s64 	%rd22, %rd7, 63;
	shr.u64 	%rd23, %rd22, 62;
	add.s64 	%rd24, %rd7, %rd23;
	shr.u64 	%rd25, %rd24, 2;
	cvt.u32.u64 	%r46, %rd25;
	// begin inline asm
	nanosleep.u32 %r46;
	// end inline asm
	bra.uni 	$L__BB1_8;
$L__BB1_15:
	ld.shared.v4.u32 	{%r38, %r39, %r40, %r41}, [%r6];
	add.s32 	%r42, %r38, %r50;
	add.s32 	%r43, %r39, %r42;
	add.s32 	%r44, %r40, %r43;
	add.s32 	%r50, %r41, %r44;
	add.s32 	%r47, %r47, 1;
	setp.ne.s32 	%p5, %r47, %r8;
	@%p5 bra 	$L__BB1_4;
$L__BB1_16:
	cvta.to.global.u64 	%rd18, %rd9;
	mul.wide.s32 	%rd19, %r4, 4;
	add.s64 	%rd20, %rd18, %rd19;
	st.global.u32 	[%rd20], %r50;
	ret;

}


// ===== COMPILED SASS (sm_100) =====

	.target	sm_100

	.elftype	@"ET_EXEC"


//--------------------- .note.nv.tkinfo           --------------------------
	.section	.note.nv.tkinfo,"",@"SHT_NOTE"
	.sectionflags	@"SHF_NOTE_NV_TKINFO"
	.tkinfo
        /*0018*/ 	.word	0x00000002
        /*0030*/ 	.string	""
        /*0030*/ 	.string	"ptxas"
        /*0030*/ 	.string	"Cuda compilation tools, release 13.0, V13.0.88"
        /*0030*/ 	.string	"Build cuda_13.0.r13.0/compiler.36424714_0"
        /*0030*/ 	.string	"-arch sm_100 -m 64 "



//--------------------- .note.nv.cuinfo           --------------------------
	.section	.note.nv.cuinfo,"",@"SHT_NOTE"
	.sectionflags	@"SHF_NOTE_NV_CUINFO"
        /*0018*/ 	.short	0x0002
        /*001a*/ 	.short	0x0064
        /*001c*/ 	.short	0x0082
	.zero		2


//--------------------- .nv.info                  --------------------------
	.section	.nv.info,"",@"SHT_CUDA_INFO"
	.align	4


	//----- nvinfo : EIATTR_REGCOUNT
	.align		4
        /*0000*/ 	.byte	0x04, 0x2f
        /*0002*/ 	.short	(.L_1 - .L_0)
	.align		4
.L_0:
        /*0004*/ 	.word	index@(_Z13kernel_stridePiiiS_)
        /*0008*/ 	.word	0x0000000e


	//----- nvinfo : EIATTR_FRAME_SIZE
	.align		4
.L_1:
        /*000c*/ 	.byte	0x04, 0x11
        /*000e*/ 	.short	(.L_3 - .L_2)
	.align		4
.L_2:
        /*0010*/ 	.word	index@(_Z13kernel_stridePiiiS_)
        /*0014*/ 	.word	0x00000000


	//----- nvinfo : EIATTR_REGCOUNT
	.align		4
.L_3:
        /*0018*/ 	.byte	0x04, 0x2f
        /*001a*/ 	.short	(.L_5 - .L_4)
	.align		4
.L_4:
        /*001c*/ 	.word	index@(_Z17kernel_contiguousPiiiS_)
        /*0020*/ 	.word	0x00000012


	//----- nvinfo : EIATTR_FRAME_SIZE
	.align		4
.L_5:
        /*0024*/ 	.byte	0x04, 0x11
        /*0026*/ 	.short	(.L_7 - .L_6)
	.align		4
.L_6:
        /*0028*/ 	.word	index@(_Z17kernel_contiguousPiiiS_)
        /*002c*/ 	.word	0x00000000


	//----- nvinfo : EIATTR_MIN_STACK_SIZE
	.align		4
.L_7:
        /*0030*/ 	.byte	0x04, 0x12
        /*0032*/ 	.short	(.L_9 - .L_8)
	.align		4
.L_8:
        /*0034*/ 	.word	index@(_Z17kernel_contiguousPiiiS_)
        /*0038*/ 	.word	0x00000000


	//----- nvinfo : EIATTR_MIN_STACK_SIZE
	.align		4
.L_9:
        /*003c*/ 	.byte	0x04, 0x12
        /*003e*/ 	.short	(.L_11 - .L_10)
	.align		4
.L_10:
        /*0040*/ 	.word	index@(_Z13kernel_stridePiiiS_)
        /*0044*/ 	.word	0x00000000
.L_11:


//--------------------- .nv.compat                --------------------------
	.section	.nv.compat,"",@"SHT_CUDA_COMPAT_INFO"
	.align	4
        /*0000*/ 	.byte	0x02, 0x09, 0x00, 0x00, 0x02, 0x02, 0x02, 0x00, 0x02, 0x05, 0x05, 0x00, 0x03, 0x07, 0x01, 0x01
        /*0010*/ 	.byte	0x02, 0x03, 0x00, 0x00, 0x02, 0x06, 0x01, 0x00, 0x04, 0x0b, 0x08, 0x00, 0x09, 0x00, 0x00, 0x00
        /*0020*/ 	.byte	0x00, 0x00, 0x00, 0x00


//--------------------- .nv.info._Z17kernel_contiguousPiiiS_ --------------------------
	.section	.nv.info._Z17kernel_contiguousPiiiS_,"",@"SHT_CUDA_INFO"
	.sectionflags	@""
	.align	4


	//----- nvinfo : EIATTR_CUDA_API_VERSION
	.align		4
        /*0000*/ 	.byte	0x04, 0x37
        /*0002*/ 	.short	(.L_13 - .L_12)
.L_12:
        /*0004*/ 	.word	0x00000082


	//----- nvinfo : EIATTR_KPARAM_INFO
	.align		4
.L_13:
        /*0008*/ 	.byte	0x04, 0x17
        /*000a*/ 	.short	(.L_15 - .L_14)
.L_14:
        /*000c*/ 	.word	0x00000000
        /*0010*/ 	.short	0x0003
        /*0012*/ 	.short	0x0010
        /*0014*/ 	.byte	0x00, 0xf5, 0x21, 0x00


	//----- nvinfo : EIATTR_KPARAM_INFO
	.align		4
.L_15:
        /*0018*/ 	.byte	0x04, 0x17
        /*001a*/ 	.short	(.L_17 - .L_16)
.L_16:
        /*001c*/ 	.word	0x00000000
        /*0020*/ 	.short	0x0002
        /*0022*/ 	.short	0x000c
        /*0024*/ 	.byte	0x00, 0xf0, 0x11, 0x00


	//----- nvinfo : EIATTR_KPARAM_INFO
	.align		4
.L_17:
        /*0028*/ 	.byte	0x04, 0x17
        /*002a*/ 	.short	(.L_19 - .L_18)
.L_18:
        /*002c*/ 	.word	0x00000000
        /*0030*/ 	.short	0x0001
        /*0032*/ 	.short	0x0008
        /*0034*/ 	.byte	0x00, 0xf0, 0x11, 0x00


	//----- nvinfo : EIATTR_KPARAM_INFO
	.align		4
.L_19:
        /*0038*/ 	.byte	0x04, 0x17
        /*003a*/ 	.short	(.L_21 - .L_20)
.L_20:
        /*003c*/ 	.word	0x00000000
        /*0040*/ 	.short	0x0000
        /*0042*/ 	.short	0x0000
        /*0044*/ 	.byte	0x00, 0xf5, 0x21, 0x00


	//----- nvinfo : EIATTR_SPARSE_MMA_MASK
	.align		4
.L_21:
        /*0048*/ 	.byte	0x03, 0x50
        /*004a*/ 	.short	0x0000


	//----- nvinfo : EIATTR_MAXREG_COUNT
	.align		4
        /*004c*/ 	.byte	0x03, 0x1b
        /*004e*/ 	.short	0x00ff


	//----- nvinfo : EIATTR_MERCURY_ISA_VERSION
	.align		4
        /*0050*/ 	.byte	0x03, 0x5f
        /*0052*/ 	.short	0x0101


	//----- nvinfo : EIATTR_INT_WARP_WIDE_INSTR_OFFSETS
	.align		4
        /*0054*/ 	.byte	0x04, 0x31
        /*0056*/ 	.short	(.L_23 - .L_22)


	//   ....[0]....
.L_22:
        /*0058*/ 	.word	0x00000090


	//   ....[1]....
        /*005c*/ 	.word	0x000000e0


	//----- nvinfo : EIATTR_VRC_CTA_INIT_COUNT
	.align		4
.L_23:
        /*0060*/ 	.byte	0x02, 0x4a
	.zero		1
	.zero		1


	//----- nvinfo : EIATTR_MBARRIER_INSTR_OFFSETS
	.align		4
        /*0064*/ 	.byte	0x04, 0x39
        /*0066*/ 	.short	(.L_25 - .L_24)


	//   ....[0]....
.L_24:
        /*0068*/ 	.word	0x00000130
        /*006c*/ 	.word	0x000000ff
        /*0070*/ 	.word	0x00000000
        /*0074*/ 	.short	0x0100
        /*0076*/ 	.byte	0x08
	.zero		1


	//   ....[1]....
        /*0078*/ 	.word	0x00000430
        /*007c*/ 	.word	0x0000000f
        /*0080*/ 	.word	0x00000000
        /*0084*/ 	.short	0x0101
        /*0086*/ 	.byte	0xff
	.zero		1


	//   ....[2]....
        /*0088*/ 	.word	0x00000460
        /*008c*/ 	.word	0x0000000f
        /*0090*/ 	.word	0x00000000
        /*0094*/ 	.short	0x0109
        /*0096*/ 	.byte	0xff
	.zero		1


	//   ....[3]....
        /*0098*/ 	.word	0x00000610
        /*009c*/ 	.word	0x0000000f
        /*00a0*/ 	.word	0x00000000
        /*00a4*/ 	.short	0x0109
        /*00a6*/ 	.byte	0xff
	.zero		1


	//----- nvinfo : EIATTR_NUM_MBARRIERS
	.align		4
.L_25:
        /*00a8*/ 	.byte	0x03, 0x38
        /*00aa*/ 	.short	0x0001


	//----- nvinfo : EIATTR_EXIT_INSTR_OFFSETS
	.align		4
        /*00ac*/ 	.byte	0x04, 0x1c
        /*00ae*/ 	.short	(.L_27 - .L_26)


	//   ....[0]....
.L_26:
        /*00b0*/ 	.word	0x000006e0


	//----- nvinfo : EIATTR_CRS_STACK_SIZE
	.align		4
.L_27:
        /*00b4*/ 	.byte	0x04, 0x1e
        /*00b6*/ 	.short	(.L_29 - .L_28)
.L_28:
        /*00b8*/ 	.word	0x00000000


	//----- nvinfo : EIATTR_CBANK_PARAM_SIZE
	.align		4
.L_29:
        /*00bc*/ 	.byte	0x03, 0x19
        /*00be*/ 	.short	0x0018


	//----- nvinfo : EIATTR_PARAM_CBANK
	.align		4
        /*00c0*/ 	.byte	0x04, 0x0a
        /*00c2*/ 	.short	(.L_31 - .L_30)
	.align		4
.L_30:
        /*00c4*/ 	.word	index@(.nv.constant0._Z17kernel_contiguousPiiiS_)
        /*00c8*/ 	.short	0x0380
        /*00ca*/ 	.short	0x0018


	//----- nvinfo : EIATTR_SW_WAR
	.align		4
.L_31:
        /*00cc*/ 	.byte	0x04, 0x36
        /*00ce*/ 	.short	(.L_33 - .L_32)
.L_32:
        /*00d0*/ 	.word	0x00000008
.L_33:


//--------------------- .nv.info._Z13kernel_stridePiiiS_ --------------------------
	.section	.nv.info._Z13kernel_stridePiiiS_,"",@"SHT_CUDA_INFO"
	.sectionflags	@""
	.align	4


	//----- nvinfo : EIATTR_CUDA_API_VERSION
	.align		4
        /*0000*/ 	.byte	0x04, 0x37
        /*0002*/ 	.short	(.L_35 - .L_34)
.L_34:
        /*0004*/ 	.word	0x00000082


	//----- nvinfo : EIATTR_KPARAM_INFO
	.align		4
.L_35:
        /*0008*/ 	.byte	0x04, 0x17
        /*000a*/ 	.short	(.L_37 - .L_36)
.L_36:
        /*000c*/ 	.word	0x00000000
        /*0010*/ 	.short	0x0003
        /*0012*/ 	.short	0x0010
        /*0014*/ 	.byte	0x00, 0xf5, 0x21, 0x00


	//----- nvinfo : EIATTR_KPARAM_INFO
	.align		4
.L_37:
        /*0018*/ 	.byte	0x04, 0x17
        /*001a*/ 	.short	(.L_39 - .L_38)
.L_38:
        /*001c*/ 	.word	0x00000000
        /*0020*/ 	.short	0x0002
        /*0022*/ 	.short	0x000c
        /*0024*/ 	.byte	0x00, 0xf0, 0x11, 0x00


	//----- nvinfo : EIATTR_KPARAM_INFO
	.align		4
.L_39:
        /*0028*/ 	.byte	0x04, 0x17
        /*002a*/ 	.short	(.L_41 - .L_40)
.L_40:
        /*002c*/ 	.word	0x00000000
        /*0030*/ 	.short	0x0001
        /*0032*/ 	.short	0x0008
        /*0034*/ 	.byte	0x00, 0xf0, 0x11, 0x00


	//----- nvinfo : EIATTR_KPARAM_INFO
	.align		4
.L_41:
        /*0038*/ 	.byte	0x04, 0x17
        /*003a*/ 	.short	(.L_43 - .L_42)
.L_42:
        /*003c*/ 	.word	0x00000000
        /*0040*/ 	.short	0x0000
        /*0042*/ 	.short	0x0000
        /*0044*/ 	.byte	0x00, 0xf5, 0x21, 0x00


	//----- nvinfo : EIATTR_SPARSE_MMA_MASK
	.align		4
.L_43:
        /*0048*/ 	.byte	0x03, 0x50
        /*004a*/ 	.short	0x0000


	//----- nvinfo : EIATTR_MAXREG_COUNT
	.align		4
        /*004c*/ 	.byte	0x03, 0x1b
        /*004e*/ 	.short	0x00ff


	//----- nvinfo : EIATTR_MERCURY_ISA_VERSION
	.align		4
        /*0050*/ 	.byte	0x03, 0x5f
        /*0052*/ 	.short	0x0101


	//----- nvinfo : EIATTR_VRC_CTA_INIT_COUNT
	.align		4
        /*0054*/ 	.byte	0x02, 0x4a
	.zero		1
	.zero		1


	//----- nvinfo : EIATTR_MBARRIER_INSTR_OFFSETS
	.align		4
        /*0058*/ 	.byte	0x04, 0x39
        /*005a*/ 	.short	(.L_45 - .L_44)


	//   ....[0]....
.L_44:
        /*005c*/ 	.word	0x00000170
        /*0060*/ 	.word	0x000000ff
        /*0064*/ 	.word	0x00000000
        /*0068*/ 	.short	0x0100
        /*006a*/ 	.byte	0x09
	.zero		1


	//   ....[1]....
        /*006c*/ 	.word	0x00000280
        /*0070*/ 	.word	0x00000009
        /*0074*/ 	.word	0x00000000
        /*0078*/ 	.short	0x0101
        /*007a*/ 	.byte	0xff
	.zero		1


	//   ....[2]....
        /*007c*/ 	.word	0x000002b0
        /*0080*/ 	.word	0x00000009
        /*0084*/ 	.word	0x00000000
        /*0088*/ 	.short	0x0109
        /*008a*/ 	.byte	0xff
	.zero		1


	//   ....[3]....
        /*008c*/ 	.word	0x00000470
        /*0090*/ 	.word	0x00000009
        /*0094*/ 	.word	0x00000000
        /*0098*/ 	.short	0x0109
        /*009a*/ 	.byte	0xff
	.zero		1


	//----- nvinfo : EIATTR_NUM_MBARRIERS
	.align		4
.L_45:
        /*009c*/ 	.byte	0x03, 0x38
        /*009e*/ 	.short	0x0001


	//----- nvinfo : EIATTR_EXIT_INSTR_OFFSETS
	.align		4
        /*00a0*/ 	.byte	0x04, 0x1c
        /*00a2*/ 	.short	(.L_47 - .L_46)


	//   ....[0]....
.L_46:
        /*00a4*/ 	.word	0x00000560


	//----- nvinfo : EIATTR_CRS_STACK_SIZE
	.align		4
.L_47:
        /*00a8*/ 	.byte	0x04, 0x1e
        /*00aa*/ 	.short	(.L_49 - .L_48)
.L_48:
        /*00ac*/ 	.word	0x00000000


	//----- nvinfo : EIATTR_CBANK_PARAM_SIZE
	.align		4
.L_49:
        /*00b0*/ 	.byte	0x03, 0x19
        /*00b2*/ 	.short	0x0018


	//----- nvinfo : EIATTR_PARAM_CBANK
	.align		4
        /*00b4*/ 	.byte	0x04, 0x0a
        /*00b6*/ 	.short	(.L_51 - .L_50)
	.align		4
.L_50:
        /*00b8*/ 	.word	index@(.nv.constant0._Z13kernel_stridePiiiS_)
        /*00bc*/ 	.short	0x0380
        /*00be*/ 	.short	0x0018


	//----- nvinfo : EIATTR_SW_WAR
	.align		4
.L_51:
        /*00c0*/ 	.byte	0x04, 0x36
        /*00c2*/ 	.short	(.L_53 - .L_52)
.L_52:
        /*00c4*/ 	.word	0x00000008
.L_53:


//--------------------- .nv.callgraph             --------------------------
	.section	.nv.callgraph,"",@"SHT_CUDA_CALLGRAPH"
	.align	4
	.sectionentsize	8
	.align		4
        /*0000*/ 	.word	0x00000000
	.align		4
        /*0004*/ 	.word	0xffffffff
	.align		4
        /*0008*/ 	.word	0x00000000
	.align		4
        /*000c*/ 	.word	0xfffffffe
	.align		4
        /*0010*/ 	.word	0x00000000
	.align		4
        /*0014*/ 	.word	0xfffffffd
	.align		4
        /*0018*/ 	.word	0x00000000
	.align		4
        /*001c*/ 	.word	0xfffffffc


//--------------------- .text._Z17kernel_contiguousPiiiS_ --------------------------
	.section	.text._Z17kernel_contiguousPiiiS_,"ax",@progbits
	.align	128
        .global         _Z17kernel_contiguousPiiiS_
        .type           _Z17kernel_contiguousPiiiS_,@function
        .size           _Z17kernel_contiguousPiiiS_,(.L_x_24 - _Z17kernel_contiguousPiiiS_)
        .other          _Z17kernel_contiguousPiiiS_,@"STO_CUDA_ENTRY STV_DEFAULT"
_Z17kernel_contiguousPiiiS_:
.text._Z17kernel_contiguousPiiiS_:
[----:B------:R-:W-:Y:S01]  /*0000*/  LDC R1, c[0x0][0x37c] ;  /* 0x0000df00ff017b82 */ /* 0x000fe20000000800 */
[----:B------:R-:W0:Y:S01]  /*0010*/  S2R R2, SR_TID.X ;  /* 0x0000000000027919 */ /* 0x000e220000002100 */
[----:B------:R-:W1:Y:S06]  /*0020*/  LDCU UR4, c[0x0][0x360] ;  /* 0x00006c00ff0477ac */ /* 0x000e6c0008000800 */
[----:B------:R-:W2:Y:S01]  /*0030*/  S2UR UR6, SR_CTAID.X ;  /* 0x00000000000679c3 */ /* 0x000ea20000002500 */
[----:B------:R-:W3:Y:S01]  /*0040*/  LDCU UR7, c[0x0][0x38c] ;  /* 0x00007180ff0777ac */ /* 0x000ee20008000800 */
[----:B------:R-:W4:Y:S01]  /*0050*/  LDCU.64 UR10, c[0x0][0x358] ;  /* 0x00006b00ff0a77ac */ /* 0x000f220008000a00 */
[----:B0-----:R-:W-:-:S13]  /*0060*/  ISETP.NE.AND P0, PT, R2, RZ, PT ;  /* 0x000000ff0200720c */ /* 0x001fda0003f05270 */
[----:B------:R-:W0:Y:S01]  /*0070*/  @!P0 S2R R3, SR_CgaCtaId ;  /* 0x0000000000038919 */ /* 0x000e220000008800 */
[----:B------:R-:W-:Y:S01]  /*0080*/  @!P0 MOV R0, 0x400 ;  /* 0x0000040000008802 */ /* 0x000fe20000000f00 */
[----:B------:R-:W-:-:S04]  /*0090*/  VOTEU.ALL UP0, P0 ;  /* 0x0000000000ff7886 */ /* 0x000fc80000000000 */
[----:B------:R-:W-:Y:S01]  /*00a0*/  @!P0 VIADD R0, R0, 0x1000 ;  /* 0x0000100000008836 */ /* 0x000fe20000000000 */
[----:B-1----:R-:W-:-:S04]  /*00b0*/  @!UP0 UIADD3 UR4, UPT, UPT, -UR4, 0x100000, URZ ;  /* 0x0010000004048890 */ /* 0x002fc8000fffe1ff */
[----:B------:R-:W-:Y:S02]  /*00c0*/  @!UP0 USHF.L.U32 UR5, UR4, 0xb, URZ ;  /* 0x0000000b04058899 */ /* 0x000fe400080006ff */
[----:B------:R-:W-:Y:S01]  /*00d0*/  @!UP0 USHF.L.U32 UR4, UR4, 0x1, URZ ;  /* 0x0000000104048899 */ /* 0x000fe200080006ff */
[----:B------:R-:W-:Y:S01]  /*00e0*/  VOTEU.ALL UP0, P0 ;  /* 0x0000000000ff7886 */ /* 0x000fe20000000000 */
[----:B0-----:R-:W-:Y:S02]  /*00f0*/  @!P0 LEA R0, R3, R0, 0x18 ;  /* 0x0000000003008211 */ /* 0x001fe400078ec0ff */
[----:B------:R-:W2:Y:S02]  /*0100*/  LDC R3, c[0x0][0x360] ;  /* 0x0000d800ff037b82 */ /* 0x000ea40000000800 */
[----:B------:R-:W-:Y:S01]  /*0110*/  @!P0 R2UR UR8, R0 ;  /* 0x00000000000882ca */ /* 0x000fe200000e0000 */
[----:B------:R-:W-:-:S12]  /*0120*/  IMAD.MOV.U32 R0, RZ, RZ, RZ ;  /* 0x000000ffff007224 */ /* 0x000fd800078e00ff */
[----:B------:R0:W1:Y:S01]  /*0130*/  @!UP0 SYNCS.EXCH.64 URZ, [UR8], UR4 ;  /* 0x0000000408ff85b2 */ /* 0x0000620008000100 */
[----:B---3--:R-:W-:Y:S01]  /*0140*/  UISETP.GE.AND UP0, UPT, UR7, 0x400, UPT ;  /* 0x000004000700788c */ /* 0x008fe2000bf06270 */
[----:B--2---:R-:W-:-:S08]  /*0150*/  IMAD R3, R3, UR6, R2 ;  /* 0x0000000603037c24 */ /* 0x004fd0000f8e0202 */
[----:B01--4-:R-:W-:Y:S05]  /*0160*/  BRA.U !UP0, `(.L_x_0) ;  /* 0x0000000508507547 */ /* 0x013fea000b800000 */
[----:B------:R-:W0:Y:S01]  /*0170*/  S2UR UR8, SR_CgaCtaId ;  /* 0x00000000000879c3 */ /* 0x000e220000008800 */
[----:B------:R-:W-:Y:S01]  /*0180*/  UIMAD UR4, UR6, UR7, URZ ;  /* 0x00000007060472a4 */ /* 0x000fe2000f8e02ff */
[----:B------:R-:W-:Y:S01]  /*0190*/  BSSY B0, `(.L_x_0) ;  /* 0x0000051000007945 */ /* 0x000fe20003800000 */
[----:B------:R-:W-:Y:S01]  /*01a0*/  USHF.R.S32.HI UR5, URZ, 0x1f, UR7 ;  /* 0x0000001fff057899 */ /* 0x000fe20008011407 */
[----:B------:R-:W-:Y:S01]  /*01b0*/  IMAD.MOV.U32 R9, RZ, RZ, RZ ;  /* 0x000000ffff097224 */ /* 0x000fe200078e00ff */
[----:B------:R-:W-:Y:S01]  /*01c0*/  UMOV UR6, 0x400 ;  /* 0x0000040000067882 */ /* 0x000fe20000000000 */
[----:B------:R-:W-:Y:S01]  /*01d0*/  IMAD.MOV.U32 R0, RZ, RZ, RZ ;  /* 0x000000ffff007224 */ /* 0x000fe200078e00ff */
[----:B------:R-:W-:Y:S02]  /*01e0*/  ULEA.HI UR5, UR5, UR7, URZ, 0xa ;  /* 0x0000000705057291 */ /* 0x000fe4000f8f50ff */
[----:B------:R-:W-:Y:S02]  /*01f0*/  USHF.L.U32 UR9, UR7, 0x4, URZ ;  /* 0x0000000407097899 */ /* 0x000fe400080006ff */
[----:B------:R-:W-:-:S02]  /*0200*/  USHF.R.S32.HI UR5, URZ, 0xa, UR5 ;  /* 0x0000000aff057899 */ /* 0x000fc40008011405 */
[----:B0-----:R-:W-:-:S06]  /*0210*/  ULEA UR6, UR8, UR6, 0x18 ;  /* 0x0000000608067291 */ /* 0x001fcc000f8ec0ff */
[----:B------:R-:W-:-:S07]  /*0220*/  LEA R8, R3, UR6, 0x4 ;  /* 0x0000000603087c11 */ /* 0x000fce000f8e20ff */
.L_x_11:
[----:B------:R-:W-:Y:S01]  /*0230*/  LOP3.LUT P0, RZ, R2, 0x1f, RZ, 0xc0, !PT ;  /* 0x0000001f02ff7812 */ /* 0x000fe2000780c0ff */
[----:B------:R-:W-:-:S12]  /*0240*/  BSSY.RECONVERGENT B1, `(.L_x_1) ;  /* 0x0000020000017945 */ /* 0x000fd80003800200 */
[----:B0-2---:R-:W-:Y:S05]  /*0250*/  @P0 BRA `(.L_x_2) ;  /* 0x0000000000600947 */ /* 0x005fea0003800000 */
[----:B------:R-:W0:Y:S01]  /*0260*/  S2UR UR8, SR_CgaCtaId ;  /* 0x00000000000879c3 */ /* 0x000e220000008800 */
[----:B------:R-:W1:Y:S01]  /*0270*/  LDCU.64 UR12, c[0x0][0x380] ;  /* 0x00007000ff0c77ac */ /* 0x000e620008000a00 */
[----:B------:R-:W-:Y:S01]  /*0280*/  IMAD R4, R9, UR9, RZ ;  /* 0x0000000909047c24 */ /* 0x000fe2000f8e02ff */
[----:B------:R-:W-:Y:S01]  /*0290*/  PLOP3.LUT P0, PT, PT, PT, PT, 0x80, 0x8 ;  /* 0x000000000008781c */ /* 0x000fe20003f0f070 */
[----:B------:R-:W-:Y:S02]  /*02a0*/  UMOV UR7, 0x400 ;  /* 0x0000040000077882 */ /* 0x000fe40000000000 */
[----:B------:R-:W-:Y:S01]  /*02b0*/  UIADD3 UR7, UPT, UPT, UR7, 0x1000, URZ ;  /* 0x0000100007077890 */ /* 0x000fe2000fffe0ff */
[----:B------:R-:W-:-:S04]  /*02c0*/  IADD3 R5, P1, PT, R4, UR4, RZ ;  /* 0x0000000404057c10 */ /* 0x000fc8000ff3e0ff */
[----:B------:R-:W-:Y:S02]  /*02d0*/  LEA.HI.X.SX32 R4, R4, RZ, 0x1, P1 ;  /* 0x000000ff04047211 */ /* 0x000fe400008f0eff */
[----:B-1----:R-:W-:-:S04]  /*02e0*/  LEA R6, P2, R5, UR12, 0x2 ;  /* 0x0000000c05067c11 */ /* 0x002fc8000f8410ff */
[----:B------:R-:W-:Y:S01]  /*02f0*/  LEA.HI.X R7, R5, UR13, R4, 0x2, P2 ;  /* 0x0000000d05077c11 */ /* 0x000fe200090f1404 */
[----:B0-----:R-:W-:-:S03]  /*0300*/  ULEA UR7, UR8, UR7, 0x18 ;  /* 0x0000000708077291 */ /* 0x001fc6000f8ec0ff */
[----:B------:R-:W-:-:S03]  /*0310*/  UMOV UR8, 0x100 ;  /* 0x0000010000087882 */ /* 0x000fc60000000000 */
[----:B------:R-:W-:-:S07]  /*0320*/  IMAD.U32 R15, RZ, RZ, UR7 ;  /* 0x00000007ff0f7e24 */ /* 0x000fce000f8e00ff */
.L_x_3:
[----:B------:R-:W-:-:S13]  /*0330*/  @P0 ELECT P1, URZ, PT ;  /* 0x0000000000ff082f */ /* 0x000fda0003820000 */
[----:B------:R-:W-:Y:S02]  /*0340*/  @P1 R2UR.BROADCAST UR12, R6 ;  /* 0x00000000060c12ca */ /* 0x000fe400008e0000 */
[----:B------:R-:W-:Y:S02]  /*0350*/  @P1 R2UR.BROADCAST UR13, R7 ;  /* 0x00000000070d12ca */ /* 0x000fe400008e0000 */
[----:B------:R-:W-:Y:S02]  /*0360*/  @P1 R2UR.BROADCAST UR7, R15 ;  /* 0x000000000f0712ca */ /* 0x000fe400008e0000 */
[----:B------:R-:W-:Y:S02]  /*0370*/  @P1 PLOP3.LUT P0, PT, P1, PT, PT, 0x8, 0x80 ;  /* 0x000000000080181c */ /* 0x000fe40000f0e170 */
[----:B------:R-:W-:-:S09]  /*0380*/  PLOP3.LUT P1, PT, PT, PT, PT, 0x8, 0x80 ;  /* 0x000000000080781c */ /* 0x000fd20003f2e170 */
[----:B------:R0:W-:Y:S02]  /*0390*/  UBLKCP.S.G [UR6], [UR12], UR8 ;  /* 0x000000060c0073ba */ /* 0x0001e40008000208 */
[----:B0-----:R-:W-:Y:S05]  /*03a0*/  @P0 BRA.U.ANY `(.L_x_3) ;  /* 0xfffffffd00e00947 */ /* 0x001fea000393ffff */
[----:B------:R-:W-:-:S06]  /*03b0*/  IMAD.MOV.U32 R4, RZ, RZ, 0x1000 ;  /* 0x00001000ff047424 */ /* 0x000fcc00078e00ff */
[----:B------:R0:W1:Y:S01]  /*03c0*/  SYNCS.ARRIVE.TRANS64 R4, [R15+URZ], R4 ;  /* 0x000000040f0479a7 */ /* 0x00006200080000ff */
[----:B------:R-:W-:Y:S05]  /*03d0*/  BRA `(.L_x_4) ;  /* 0x0000000000187947 */ /* 0x000fea0003800000 */
.L_x_2:
[----:B------:R-:W0:Y:S01]  /*03e0*/  S2UR UR8, SR_CgaCtaId ;  /* 0x00000000000879c3 */ /* 0x000e220000008800 */
[----:B------:R-:W-:Y:S02]  /*03f0*/  UMOV UR7, 0x400 ;  /* 0x0000040000077882 */ /* 0x000fe40000000000 */
[----:B------:R-:W-:-:S04]  /*0400*/  UIADD3 UR7, UPT, UPT, UR7, 0x1000, URZ ;  /* 0x0000100007077890 */ /* 0x000fc8000fffe0ff */
[----:B0-----:R-:W-:-:S06]  /*0410*/  ULEA UR7, UR8, UR7, 0x18 ;  /* 0x0000000708077291 */ /* 0x001fcc000f8ec0ff */
[----:B------:R-:W-:-:S04]  /*0420*/  IMAD.U32 R15, RZ, RZ, UR7 ;  /* 0x00000007ff0f7e24 */ /* 0x000fc8000f8e00ff */
[----:B------:R2:W3:Y:S03]  /*0430*/  SYNCS.ARRIVE.TRANS64.A1T0 R4, [R15+URZ], RZ ;  /* 0x000000ff0f0479a7 */ /* 0x0004e600081000ff */
.L_x_4:
[----:B------:R-:W-:Y:S05]  /*0440*/  BSYNC.RECONVERGENT B1 ;  /* 0x0000000000017941 */ /* 0x000fea0003800200 */
.L_x_1:
[----:B------:R-:W-:Y:S01]  /*0450*/  CS2R R6, SR_GLOBALTIMERLO ;  /* 0x0000000000067805 */ /* 0x000fe20000015200 */
[----:B-1-3--:R-:W1:Y:S01]  /*0460*/  SYNCS.PHASECHK.TRANS64.TRYWAIT P0, [R15+URZ], R5 ;  /* 0x000000050f0075a7 */ /* 0x00ae6200080011ff */
[----:B------:R-:W-:Y:S04]  /*0470*/  BSSY B1, `(.L_x_5) ;  /* 0x000001c000017945 */ /* 0x000fe80003800000 */
[----:B-1----:R-:W-:Y:S05]  /*0480*/  @P0 BRA `(.L_x_6) ;  /* 0x0000000000680947 */ /* 0x002fea0003800000 */
[----:B------:R-:W-:-:S07]  /*0490*/  IMAD.MOV.U32 R12, RZ, RZ, RZ ;  /* 0x000000ffff0c7224 */ /* 0x000fce00078e00ff */
.L_x_10:
[C---:B------:R-:W-:Y:S01]  /*04a0*/  ISETP.GT.AND P0, PT, R12.reuse, 0xf, PT ;  /* 0x0000000f0c00780c */ /* 0x040fe20003f04270 */
[----:B------:R-:W-:Y:S05]  /*04b0*/  YIELD ;  /* 0x0000000000007946 */ /* 0x000fea0003800000 */
[----:B------:R-:W-:Y:S07]  /*04c0*/  BSSY B2, `(.L_x_7) ;  /* 0x0000014000027945 */ /* 0x000fee0003800000 */
[----:B------:R-:W-:Y:S01]  /*04d0*/  @!P0 VIADD R12, R12, 0x1 ;  /* 0x000000010c0c8836 */ /* 0x000fe20000000000 */
[----:B------:R-:W-:Y:S06]  /*04e0*/  @!P0 BRA `(.L_x_8) ;  /* 0x0000000000448947 */ /* 0x000fec0003800000 */
[----:B------:R-:W-:-:S06]  /*04f0*/  CS2R R10, SR_GLOBALTIMERLO ;  /* 0x00000000000a7805 */ /* 0x000fcc0000015200 */
[----:B------:R-:W-:-:S05]  /*0500*/  IADD3 R13, P0, PT, -R6, R10, RZ ;  /* 0x0000000a060d7210 */ /* 0x000fca0007f1e1ff */
[----:B------:R-:W-:Y:S01]  /*0510*/  IMAD.X R11, R11, 0x1, ~R7, P0 ;  /* 0x000000010b0b7824 */ /* 0x000fe200000e0e07 */
[----:B------:R-:W-:-:S04]  /*0520*/  ISETP.GE.U32.AND P0, PT, R13, 0x3d0900, PT ;  /* 0x003d09000d00780c */ /* 0x000fc80003f06070 */
[----:B------:R-:W-:-:S13]  /*0530*/  ISETP.GE.AND.EX P0, PT, R11, RZ, PT, P0 ;  /* 0x000000ff0b00720c */ /* 0x000fda0003f06300 */
[----:B------:R-:W-:Y:S05]  /*0540*/  @!P0 BRA `(.L_x_9) ;  /* 0x0000000000088947 */ /* 0x000fea0003800000 */
[----:B------:R-:W-:Y:S05]  /*0550*/  NANOSLEEP 0xf4240 ;  /* 0x000f42400000795d */ /* 0x000fea0003800000 */
[----:B------:R-:W-:Y:S05]  /*0560*/  BRA `(.L_x_8) ;  /* 0x0000000000247947 */ /* 0x000fea0003800000 */
.L_x_9:
[----:B------:R-:W-:-:S04]  /*0570*/  ISETP.GE.U32.AND P0, PT, R13, 0x9c40, PT ;  /* 0x00009c400d00780c */ /* 0x000fc80003f06070 */
[----:B------:R-:W-:-:S13]  /*0580*/  ISETP.GE.AND.EX P0, PT, R11, RZ, PT, P0 ;  /* 0x000000ff0b00720c */ /* 0x000fda0003f06300 */
[----:B------:R-:W-:Y:S05]  /*0590*/  @!P0 BRA `(.L_x_8) ;  /* 0x0000000000188947 */ /* 0x000fea0003800000 */
[----:B------:R-:W-:-:S04]  /*05a0*/  SHF.R.S32.HI R10, RZ, 0x1f, R11 ;  /* 0x0000001fff0a7819 */ /* 0x000fc8000001140b */
[----:B------:R-:W-:-:S05]  /*05b0*/  LEA.HI R10, P0, R10, R13, RZ, 0x2 ;  /* 0x0000000d0a0a7211 */ /* 0x000fca00078110ff */
[----:B------:R-:W-:-:S05]  /*05c0*/  IMAD.X R11, RZ, RZ, R11, P0 ;  /* 0x000000ffff0b7224 */ /* 0x000fca00000e060b */
[----:B------:R-:W-:-:S04]  /*05d0*/  SHF.R.U64 R10, R10, 0x2, R11 ;  /* 0x000000020a0a7819 */ /* 0x000fc8000000120b */
[----:B------:R-:W-:Y:S05]  /*05e0*/  NANOSLEEP R10 ;  /* 0x0000000a0000735d */ /* 0x000fea0003800000 */
[----:B------:R-:W-:Y:S01]  /*05f0*/  NOP ;  /* 0x0000000000007918 */ /* 0x000fe20000000000 */
.L_x_8:
[----:B------:R-:W-:Y:S05]  /*0600*/  BSYNC B2 ;  /* 0x0000000000027941 */ /* 0x000fea0003800000 */
.L_x_7:
[----:B------:R-:W1:Y:S02]  /*0610*/  SYNCS.PHASECHK.TRANS64.TRYWAIT P0, [R15+URZ], R5 ;  /* 0x000000050f0075a7 */ /* 0x000e6400080011ff */
[----:B-1----:R-:W-:Y:S05]  /*0620*/  @!P0 BRA `(.L_x_10) ;  /* 0xfffffffc009c8947 */ /* 0x002fea000383ffff */
.L_x_6:
[----:B------:R-:W-:Y:S05]  /*0630*/  BSYNC B1 ;  /* 0x0000000000017941 */ /* 0x000fea0003800000 */
.L_x_5:
[----:B------:R-:W1:Y:S01]  /*0640*/  LDS.128 R4, [R8] ;  /* 0x0000000008047984 */ /* 0x000e620000000c00 */
[----:B------:R-:W-:-:S05]  /*0650*/  VIADD R9, R9, 0x1 ;  /* 0x0000000109097836 */ /* 0x000fca0000000000 */
[----:B------:R-:W-:Y:S02]  /*0660*/  ISETP.NE.AND P0, PT, R9, UR5, PT ;  /* 0x0000000509007c0c */ /* 0x000fe4000bf05270 */
[----:B-1----:R-:W-:-:S04]  /*0670*/  IADD3 R0, PT, PT, R5, R4, R0 ;  /* 0x0000000405007210 */ /* 0x002fc80007ffe000 */
[----:B------:R-:W-:-:S07]  /*0680*/  IADD3 R0, PT, PT, R7, R6, R0 ;  /* 0x0000000607007210 */ /* 0x000fce0007ffe000 */
[----:B------:R-:W-:Y:S05]  /*0690*/  @P0 BRA `(.L_x_11) ;  /* 0xfffffff800e40947 */ /* 0x000fea000383ffff */
[----:B------:R-:W-:Y:S05]  /*06a0*/  BSYNC B0 ;  /* 0x0000000000007941 */ /* 0x000fea0003800000 */
.L_x_0:
[----:B------:R-:W1:Y:S02]  /*06b0*/  LDC.64 R4, c[0x0][0x390] ;  /* 0x0000e400ff047b82 */ /* 0x000e640000000a00 */
[----:B-1----:R-:W-:-:S05]  /*06c0*/  IMAD.WIDE R2, R3, 0x4, R4 ;  /* 0x0000000403027825 */ /* 0x002fca00078e0204 */
[----:B------:R-:W-:Y:S01]  /*06d0*/  STG.E desc[UR10][R2.64], R0 ;  /* 0x0000000002007986 */ /* 0x000fe2000c10190a */
[----:B------:R-:W-:Y:S05]  /*06e0*/  EXIT ;  /* 0x000000000000794d */ /* 0x000fea0003800000 */
.L_x_12:
[----:B------:R-:W-:-:S00]  /*06f0*/  BRA `(.L_x_12) ;  /* 0xfffffffc00fc7947 */ /* 0x000fc0000383ffff */
[----:B------:R-:W-:-:S00]  /*0700*/  NOP ;  /* 0x0000000000007918 */ /* 0x000fc00000000000 */
[----:B------:R-:W-:-:S00]  /*0710*/  NOP ;  /* 0x0000000000007918 */ /* 0x000fc00000000000 */
[----:B------:R-:W-:-:S00]  /*0720*/  NOP ;  /* 0x0000000000007918 */ /* 0x000fc00000000000 */
[----:B------:R-:W-:-:S00]  /*0730*/  NOP ;  /* 0x0000000000007918 */ /* 0x000fc00000000000 */
[----:B------:R-:W-:-:S00]  /*0740*/  NOP ;  /* 0x0000000000007918 */ /* 0x000fc00000000000 */
[----:B------:R-:W-:-:S00]  /*0750*/  NOP ;  /* 0x0000000000007918 */ /* 0x000fc00000000000 */
[----:B------:R-:W-:-:S00]  /*0760*/  NOP ;  /* 0x0000000000007918 */ /* 0x000fc00000000000 */
[----:B------:R-:W-:-:S00]  /*0770*/  NOP ;  /* 0x0000000000007918 */ /* 0x000fc00000000000 */
.L_x_24:


//--------------------- .text._Z13kernel_stridePiiiS_ --------------------------
	.section	.text._Z13kernel_stridePiiiS_,"ax",@progbits
	.align	128
        .global         _Z13kernel_stridePiiiS_
        .type           _Z13kernel_stridePiiiS_,@function
        .size           _Z13kernel_stridePiiiS_,(.L_x_25 - _Z13kernel_stridePiiiS_)
        .other          _Z13kernel_stridePiiiS_,@"STO_CUDA_ENTRY STV_DEFAULT"
_Z13kernel_stridePiiiS_:
.text._Z13kernel_stridePiiiS_:
[----:B------:R-:W-:Y:S01]  /*0000*/  LDC R1, c[0x0][0x37c] ;  /* 0x0000df00ff017b82 */ /* 0x000fe20000000800 */
[----:B------:R-:W0:Y:S07]  /*0010*/  S2R R0, SR_TID.X ;  /* 0x0000000000007919 */ /* 0x000e2e0000002100 */
[----:B------:R-:W1:Y:S01]  /*0020*/  S2UR UR10, SR_CTAID.X ;  /* 0x00000000000a79c3 */ /* 0x000e620000002500 */
[----:B------:R-:W2:Y:S01]  /*0030*/  LDCU UR11, c[0x0][0x360] ;  /* 0x00006c00ff0b77ac */ /* 0x000ea20008000800 */
[----:B------:R-:W-:Y:S01]  /*0040*/  BSSY.RECONVERGENT B0, `(.L_x_13) ;  /* 0x0000025000007945 */ /* 0x000fe20003800200 */
[----:B0-----:R-:W-:-:S13]  /*0050*/  ISETP.NE.AND P0, PT, R0, RZ, PT ;  /* 0x000000ff0000720c */ /* 0x001fda0003f05270 */
[----:B-12---:R-:W-:Y:S05]  /*0060*/  @P0 BRA `(.L_x_14) ;  /* 0x0000000000700947 */ /* 0x006fea0003800000 */
[----:B------:R-:W0:Y:S01]  /*0070*/  S2UR UR8, SR_CgaCtaId ;  /* 0x00000000000879c3 */ /* 0x000e220000008800 */
[----:B------:R-:W-:Y:S01]  /*0080*/  UMOV UR6, 0x400 ;  /* 0x0000040000067882 */ /* 0x000fe20000000000 */
[----:B------:R-:W-:-:S04]  /*0090*/  UIADD3 UR12, UPT, UPT, -UR11, 0x100000, URZ ;  /* 0x001000000b0c7890 */ /* 0x000fc8000fffe1ff */
[----:B------:R-:W-:Y:S02]  /*00a0*/  USHF.L.U32 UR13, UR12, 0xb, URZ ;  /* 0x0000000b0c0d7899 */ /* 0x000fe400080006ff */
[----:B------:R-:W-:Y:S01]  /*00b0*/  USHF.L.U32 UR12, UR12, 0x1, URZ ;  /* 0x000000010c0c7899 */ /* 0x000fe200080006ff */
[----:B------:R-:W-:Y:S01]  /*00c0*/  PLOP3.LUT P0, PT, PT, PT, PT, 0x80, 0x8 ;  /* 0x000000000008781c */ /* 0x000fe20003f0f070 */
[----:B------:R-:W-:Y:S01]  /*00d0*/  UIADD3 UR4, UPT, UPT, UR6, 0x1000, URZ ;  /* 0x0000100006047890 */ /* 0x000fe2000fffe0ff */
[----:B------:R-:W1:Y:S03]  /*00e0*/  LDCU UR7, c[0x0][0x38c] ;  /* 0x00007180ff0777ac */ /* 0x000e660008000800 */
[----:B0-----:R-:W-:Y:S02]  /*00f0*/  ULEA UR4, UR8, UR4, 0x18 ;  /* 0x0000000408047291 */ /* 0x001fe4000f8ec0ff */
[----:B-1----:R-:W-:-:S02]  /*0100*/  UIMAD UR7, UR10, UR7, URZ ;  /* 0x000000070a0772a4 */ /* 0x002fc4000f8e02ff */
[----:B------:R-:W-:Y:S02]  /*0110*/  ULEA UR8, UR8, UR6, 0x18 ;  /* 0x0000000608087291 */ /* 0x000fe4000f8ec0ff */
[----:B------:R-:W-:Y:S01]  /*0120*/  IMAD.U32 R9, RZ, RZ, UR4 ;  /* 0x00000004ff097e24 */ /* 0x000fe2000f8e00ff */
[----:B------:R-:W-:-:S04]  /*0130*/  UMOV UR6, 0x100 ;  /* 0x0000010000067882 */ /* 0x000fc80000000000 */
[----:B------:R-:W-:Y:S01]  /*0140*/  R2UR UR9, R9 ;  /* 0x00000000090972ca */ /* 0x000fe200000e0000 */
[----:B------:R-:W0:Y:S01]  /*0150*/  LDCU.64 UR4, c[0x0][0x380] ;  /* 0x00007000ff0477ac */ /* 0x000e220008000a00 */
[----:B------:R-:W1:Y:S11]  /*0160*/  FENCE.VIEW.ASYNC.S ;  /* 0x00000000000073c6 */ /* 0x000e760000000000 */
[----:B-1----:R1:W2:Y:S02]  /*0170*/  SYNCS.EXCH.64 URZ, [UR9], UR12 ;  /* 0x0000000c09ff75b2 */ /* 0x0022a40008000100 */
[----:B--2---:R2:W-:Y:S06]  /*0180*/  MEMBAR.ALL.CTA ;  /* 0x0000000000007992 */ /* 0x0045ec0000008000 */
[----:B--2---:R-:W2:Y:S01]  /*0190*/  FENCE.VIEW.ASYNC.S ;  /* 0x00000000000073c6 */ /* 0x004ea20000000000 */
[----:B0-----:R-:W-:-:S12]  /*01a0*/  UIMAD.WIDE UR4, UR7, 0x4, UR4 ;  /* 0x00000004070478a5 */ /* 0x001fd8000f8e0204 */
.L_x_15:
[----:B--2---:R-:W-:Y:S01]  /*01b0*/  @P0 ELECT P1, URZ, PT ;  /* 0x0000000000ff082f */ /* 0x004fe20003820000 */
[----:B------:R0:W-:-:S12]  /*01c0*/  UBLKCP.S.G [UR8], [UR4], UR6 ;  /* 0x00000008040073ba */ /* 0x0001d80008000206 */
[----:B------:R-:W-:Y:S02]  /*01d0*/  @P1 PLOP3.LUT P0, PT, P1, PT, PT, 0x8, 0x80 ;  /* 0x000000000080181c */ /* 0x000fe40000f0e170 */
[----:B------:R-:W-:-:S11]  /*01e0*/  PLOP3.LUT P1, PT, PT, PT, PT, 0x8, 0x80 ;  /* 0x000000000080781c */ /* 0x000fd60003f2e170 */
[----:B0-----:R-:W-:Y:S05]  /*01f0*/  @P0 BRA.U.ANY `(.L_x_15) ;  /* 0xfffffffd00ec0947 */ /* 0x001fea000393ffff */
[----:B------:R-:W-:-:S06]  /*0200*/  IMAD.MOV.U32 R2, RZ, RZ, 0x1000 ;  /* 0x00001000ff027424 */ /* 0x000fcc00078e00ff */
[----:B------:R0:W2:Y:S01]  /*0210*/  SYNCS.ARRIVE.TRANS64 R2, [R9+URZ], R2 ;  /* 0x00000002090279a7 */ /* 0x0000a200080000ff */
[----:B------:R-:W-:Y:S05]  /*0220*/  BRA `(.L_x_16) ;  /* 0x0000000000187947 */ /* 0x000fea0003800000 */
.L_x_14:
[----:B------:R-:W0:Y:S01]  /*0230*/  S2UR UR5, SR_CgaCtaId ;  /* 0x00000000000579c3 */ /* 0x000e220000008800 */
[----:B------:R-:W-:Y:S02]  /*0240*/  UMOV UR4, 0x400 ;  /* 0x0000040000047882 */ /* 0x000fe40000000000 */
[----:B------:R-:W-:-:S04]  /*0250*/  UIADD3 UR4, UPT, UPT, UR4, 0x1000, URZ ;  /* 0x0000100004047890 */ /* 0x000fc8000fffe0ff */
[----:B0-----:R-:W-:-:S06]  /*0260*/  ULEA UR4, UR5, UR4, 0x18 ;  /* 0x0000000405047291 */ /* 0x001fcc000f8ec0ff */
[----:B------:R-:W-:-:S04]  /*0270*/  IMAD.U32 R9, RZ, RZ, UR4 ;  /* 0x00000004ff097e24 */ /* 0x000fc8000f8e00ff */
[----:B------:R3:W4:Y:S03]  /*0280*/  SYNCS.ARRIVE.TRANS64.A1T0 R2, [R9+URZ], RZ ;  /* 0x000000ff090279a7 */ /* 0x00072600081000ff */
.L_x_16:
[----:B-1----:R-:W-:Y:S05]  /*0290*/  BSYNC.RECONVERGENT B0 ;  /* 0x0000000000007941 */ /* 0x002fea0003800200 */
.L_x_13:
[----:B------:R-:W-:Y:S01]  /*02a0*/  CS2R R4, SR_GLOBALTIMERLO ;  /* 0x0000000000047805 */ /* 0x000fe20000015200 */
[----:B--2-4-:R-:W1:Y:S01]  /*02b0*/  SYNCS.PHASECHK.TRANS64.TRYWAIT P0, [R9+URZ], R3 ;  /* 0x00000003090075a7 */ /* 0x014e6200080011ff */
[----:B------:R-:W2:Y:S01]  /*02c0*/  LDCU.64 UR6, c[0x0][0x358] ;  /* 0x00006b00ff0677ac */ /* 0x000ea20008000a00 */
[----:B------:R-:W-:Y:S04]  /*02d0*/  BSSY B0, `(.L_x_17) ;  /* 0x000001c000007945 */ /* 0x000fe80003800000 */
[----:B-12---:R-:W-:Y:S05]  /*02e0*/  @P0 BRA `(.L_x_18) ;  /* 0x0000000000680947 */ /* 0x006fea0003800000 */
[----:B------:R-:W-:-:S07]  /*02f0*/  IMAD.MOV.U32 R8, RZ, RZ, RZ ;  /* 0x000000ffff087224 */ /* 0x000fce00078e00ff */
.L_x_22:
        /* <DEDUP_REMOVED lines=13> */
.L_x_21:
        /* <DEDUP_REMOVED lines=9> */
.L_x_20:
[----:B------:R-:W-:Y:S05]  /*0460*/  BSYNC B1 ;  /* 0x0000000000017941 */ /* 0x000fea0003800000 */
.L_x_19:
[----:B------:R-:W1:Y:S02]  /*0470*/  SYNCS.PHASECHK.TRANS64.TRYWAIT P0, [R9+URZ], R3 ;  /* 0x00000003090075a7 */ /* 0x000e6400080011ff */
[----:B-1----:R-:W-:Y:S05]  /*0480*/  @!P0 BRA `(.L_x_22) ;  /* 0xfffffffc009c8947 */ /* 0x002fea000383ffff */
.L_x_18:
[----:B------:R-:W-:Y:S05]  /*0490*/  BSYNC B0 ;  /* 0x0000000000007941 */ /* 0x000fea0003800000 */
.L_x_17:
[----:B------:R-:W1:Y:S01]  /*04a0*/  S2UR UR5, SR_CgaCtaId ;  /* 0x00000000000579c3 */ /* 0x000e620000008800 */
[----:B------:R-:W-:-:S07]  /*04b0*/  UMOV UR4, 0x400 ;  /* 0x0000040000047882 */ /* 0x000fce0000000000 */
[----:B0--3--:R-:W0:Y:S08]  /*04c0*/  LDC R9, c[0x0][0x360] ;  /* 0x0000d800ff097b82 */ /* 0x009e300000000800 */
[----:B------:R-:W2:Y:S01]  /*04d0*/  LDC.64 R2, c[0x0][0x390] ;  /* 0x0000e400ff027b82 */ /* 0x000ea20000000a00 */
[----:B-1----:R-:W-:-:S06]  /*04e0*/  ULEA UR4, UR5, UR4, 0x18 ;  /* 0x0000000405047291 */ /* 0x002fcc000f8ec0ff */
[----:B------:R-:W-:Y:S01]  /*04f0*/  LEA R4, R0, UR4, 0x4 ;  /* 0x0000000400047c11 */ /* 0x000fe2000f8e20ff */
[----:B0-----:R-:W-:-:S05]  /*0500*/  IMAD R9, R9, UR10, R0 ;  /* 0x0000000a09097c24 */ /* 0x001fca000f8e0200 */
[----:B------:R-:W0:Y:S01]  /*0510*/  LDS.128 R4, [R4] ;  /* 0x0000000004047984 */ /* 0x000e220000000c00 */
[----:B--2---:R-:W-:Y:S01]  /*0520*/  IMAD.WIDE R2, R9, 0x4, R2 ;  /* 0x0000000409027825 */ /* 0x004fe200078e0202 */
[----:B0-----:R-:W-:-:S05]  /*0530*/  IADD3 R6, PT, PT, R6, R5, R4 ;  /* 0x0000000506067210 */ /* 0x001fca0007ffe004 */
[----:B------:R-:W-:-:S05]  /*0540*/  IMAD.IADD R7, R7, 0x1, R6 ;  /* 0x0000000107077824 */ /* 0x000fca00078e0206 */
[----:B------:R-:W-:Y:S01]  /*0550*/  STG.E desc[UR6][R2.64], R7 ;  /* 0x0000000702007986 */ /* 0x000fe2000c101906 */
[----:B------:R-:W-:Y:S05]  /*0560*/  EXIT ;  /* 0x000000000000794d */ /* 0x000fea0003800000 */
.L_x_23:
        /* <DEDUP_REMOVED lines=9> */
.L_x_25:


//--------------------- .nv.shared._Z17kernel_contiguousPiiiS_ --------------------------
	.section	.nv.shared._Z17kernel_contiguousPiiiS_,"aw",@nobits
	.sectionflags	@""
	.align	128
.nv.shared._Z17kernel_contiguousPiiiS_:
	.zero		5128


//--------------------- .nv.shared.reserved.0     --------------------------
	.section	.nv.shared.reserved.0,"aw",@nobits
	.weak		__nv_reservedSMEM_offset_0_alias
	.size		__nv_reservedSMEM_offset_0_alias, 0, 64
	.other		__nv_reservedSMEM_offset_0_alias,@"STO_CUDA_RESERVED_SHARED STV_DEFAULT"
__nv_reservedSMEM_offset_0_alias:
	.zero		0
	.zero		64


//--------------------- .nv.shared._Z13kernel_stridePiiiS_ --------------------------
	.section	.nv.shared._Z13kernel_stridePiiiS_,"aw",@nobits
	.sectionflags	@""
	.align	16
.nv.shared._Z13kernel_stridePiiiS_:
	.zero		5128


//--------------------- .nv.constant0._Z17kernel_contiguousPiiiS_ --------------------------
	.section	.nv.constant0._Z17kernel_contiguousPiiiS_,"a",@progbits
	.sectionflags	@""
	.align	4
.nv.constant0._Z17kernel_contiguousPiiiS_:
	.zero		920


//--------------------- .nv.constant0._Z13kernel_stridePiiiS_ --------------------------
	.section	.nv.constant0._Z13kernel_stridePiiiS_,"a",@progbits
	.sectionflags	@""
	.align	4
.nv.constant0._Z13kernel_stridePiiiS_:
	.zero		920


//--------------------- SYMBOLS --------------------------

	.type		.nv.reservedSmem.offset0,@object
	.size		.nv.reservedSmem.offset0,0x4
	.type		.nv.reservedSmem.cap,@object
	.size		.nv.reservedSmem.cap,0x4
